	.headerflags	@"EF_CUDA_TEXMODE_UNIFIED EF_CUDA_64BIT_ADDRESS EF_CUDA_ACCELERATORS EF_CUDA_SM90 EF_CUDA_VIRTUAL_SM(EF_CUDA_SM90)"
	.elftype	@"ET_EXEC"


//--------------------- .nv.info                  --------------------------
	.section	.nv.info,"",@"SHT_CUDA_INFO"
	.align	4


	//----- nvinfo : EIATTR_REGCOUNT
	.align		4
        /*0000*/ 	.byte	0x04, 0x2f
        /*0002*/ 	.short	(.L_1 - .L_0)
	.align		4
.L_0:
        /*0004*/ 	.word	index@(triton_poi_fused_mul_2)
        /*0008*/ 	.word	0x0000000c


	//----- nvinfo : EIATTR_MIN_STACK_SIZE
	.align		4
.L_1:
        /*000c*/ 	.byte	0x04, 0x12
        /*000e*/ 	.short	(.L_3 - .L_2)
	.align		4
.L_2:
        /*0010*/ 	.word	index@(triton_poi_fused_mul_2)
        /*0014*/ 	.word	0x00000000


	//----- nvinfo : EIATTR_FRAME_SIZE
	.align		4
.L_3:
        /*0018*/ 	.byte	0x04, 0x11
        /*001a*/ 	.short	(.L_5 - .L_4)
	.align		4
.L_4:
        /*001c*/ 	.word	index@(triton_poi_fused_mul_2)
        /*0020*/ 	.word	0x00000000


	//----- nvinfo : EIATTR_MIN_STACK_SIZE
	.align		4
.L_5:
        /*0024*/ 	.byte	0x04, 0x12
        /*0026*/ 	.short	(.L_7 - .L_6)
	.align		4
.L_6:
        /*0028*/ 	.word	index@(triton_poi_fused_mul_2)
        /*002c*/ 	.word	0x00000000
.L_7:


//--------------------- .nv.info.triton_poi_fused_mul_2 --------------------------
	.section	.nv.info.triton_poi_fused_mul_2,"",@"SHT_CUDA_INFO"
	.sectionflags	@""
	.align	4


	//----- nvinfo : EIATTR_CUDA_API_VERSION
	.align		4
        /*0000*/ 	.byte	0x04, 0x37
        /*0002*/ 	.short	(.L_9 - .L_8)
.L_8:
        /*0004*/ 	.word	0x0000007c


	//----- nvinfo : EIATTR_KPARAM_INFO
	.align		4
.L_9:
        /*0008*/ 	.byte	0x04, 0x17
        /*000a*/ 	.short	(.L_11 - .L_10)
.L_10:
        /*000c*/ 	.word	0x00000000
        /*0010*/ 	.short	0x0002
        /*0012*/ 	.short	0x0010
        /*0014*/ 	.byte	0x00, 0xf0, 0x11, 0x00


	//----- nvinfo : EIATTR_KPARAM_INFO
	.align		4
.L_11:
        /*0018*/ 	.byte	0x04, 0x17
        /*001a*/ 	.short	(.L_13 - .L_12)
.L_12:
        /*001c*/ 	.word	0x00000000
        /*0020*/ 	.short	0x0001
        /*0022*/ 	.short	0x0008
        /*0024*/ 	.byte	0x00, 0xf4, 0x21, 0x00


	//----- nvinfo : EIATTR_KPARAM_INFO
	.align		4
.L_13:
        /*0028*/ 	.byte	0x04, 0x17
        /*002a*/ 	.short	(.L_15 - .L_14)
.L_14:
        /*002c*/ 	.word	0x00000000
        /*0030*/ 	.short	0x0000
        /*0032*/ 	.short	0x0000
        /*0034*/ 	.byte	0x00, 0xf4, 0x21, 0x00


	//----- nvinfo : EIATTR_SPARSE_MMA_MASK
	.align		4
.L_15:
        /*0038*/ 	.byte	0x03, 0x50
        /*003a*/ 	.short	0x0000


	//----- nvinfo : EIATTR_MAXREG_COUNT
	.align		4
        /*003c*/ 	.byte	0x03, 0x1b
        /*003e*/ 	.short	0x00ff


	//----- nvinfo : EIATTR_EXIT_INSTR_OFFSETS
	.align		4
        /*0040*/ 	.byte	0x04, 0x1c
        /*0042*/ 	.short	(.L_17 - .L_16)


	//   ....[0]....
.L_16:
        /*0044*/ 	.word	0x00000170


	//   ....[1]....
        /*0048*/ 	.word	0x000001b0


	//----- nvinfo : EIATTR_REQNTID
	.align		4
.L_17:
        /*004c*/ 	.byte	0x04, 0x10
        /*004e*/ 	.short	(.L_19 - .L_18)
.L_18:
        /*0050*/ 	.word	0x00000080
        /*0054*/ 	.word	0x00000001
        /*0058*/ 	.word	0x00000001


	//----- nvinfo : EIATTR_CBANK_PARAM_SIZE
	.align		4
.L_19:
        /*005c*/ 	.byte	0x03, 0x19
        /*005e*/ 	.short	0x0014


	//----- nvinfo : EIATTR_PARAM_CBANK
	.align		4
        /*0060*/ 	.byte	0x04, 0x0a
        /*0062*/ 	.short	(.L_21 - .L_20)
	.align		4
.L_20:
        /*0064*/ 	.word	index@(.nv.constant0.triton_poi_fused_mul_2)
        /*0068*/ 	.short	0x0210
        /*006a*/ 	.short	0x0014


	//----- nvinfo : EIATTR_SW_WAR
	.align		4
.L_21:
        /*006c*/ 	.byte	0x04, 0x36
        /*006e*/ 	.short	(.L_23 - .L_22)
.L_22:
        /*0070*/ 	.word	0x00000008
.L_23:


//--------------------- .nv.callgraph             --------------------------
	.section	.nv.callgraph,"",@"SHT_CUDA_CALLGRAPH"
	.align	4
	.sectionentsize	8
	.align		4
        /*0000*/ 	.word	0x00000000
	.align		4
        /*0004*/ 	.word	0xffffffff
	.align		4
        /*0008*/ 	.word	0x00000000
	.align		4
        /*000c*/ 	.word	0xfffffffe
	.align		4
        /*0010*/ 	.word	0x00000000
	.align		4
        /*0014*/ 	.word	0xfffffffd
	.align		4
        /*0018*/ 	.word	0x00000000
	.align		4
        /*001c*/ 	.word	0xfffffffc


//--------------------- .text.triton_poi_fused_mul_2 --------------------------
	.section	.text.triton_poi_fused_mul_2,"ax",@progbits
	.align	128
        .global         triton_poi_fused_mul_2
        .type           triton_poi_fused_mul_2,@function
        .size           triton_poi_fused_mul_2,(.L_x_1 - triton_poi_fused_mul_2)
        .other          triton_poi_fused_mul_2,@"STO_CUDA_ENTRY STV_DEFAULT"
triton_poi_fused_mul_2:
.text.triton_poi_fused_mul_2:
[----:B------:R-:W0:Y:S02]  /*0000*/  LDC R1, c[0x0][0x28] ;  /* 0x00000a00ff017b82 */ /* 0x000e240000000800 */
[----:B------:R-:W1:Y:S01]  /*0010*/  S2R R0, SR_TID.X ;  /* 0x0000000000007919 */ /* 0x000e620000002100 */
[----:B------:R-:W2:Y:S01]  /*0020*/  LDC.64 R2, c[0x0][0x210] ;  /* 0x00008400ff027b82 */ /* 0x000ea20000000a00 */
[----:B------:R-:W-:Y:S01]  /*0030*/  ULDC.64 UR4, c[0x0][0x208] ;  /* 0x0000820000047ab9 */ /* 0x000fe20000000a00 */
[----:B------:R-:W3:Y:S06]  /*0040*/  S2R R7, SR_CTAID.X ;  /* 0x0000000000077919 */ /* 0x000eec0000002500 */
[----:B------:R-:W4:Y:S01]  /*0050*/  LDC.64 R4, c[0x0][0x218] ;  /* 0x00008600ff047b82 */ /* 0x000f220000000a00 */
[----:B-1----:R-:W-:Y:S01]  /*0060*/  IMAD.SHL.U32 R0, R0, 0x2, RZ ;  /* 0x0000000200007824 */ /* 0x002fe200078e00ff */
[----:B---3--:R-:W-:-:S04]  /*0070*/  SHF.R.S32.HI R6, RZ, 0x17, R7 ;  /* 0x00000017ff067819 */ /* 0x008fc80000011407 */
[----:B------:R-:W-:-:S04]  /*0080*/  LOP3.LUT R0, R0, 0xfe, RZ, 0xc0, !PT ;  /* 0x000000fe00007812 */ /* 0x000fc800078ec0ff */
[----:B------:R-:W-:Y:S02]  /*0090*/  LEA R7, R7, R0, 0x8 ;  /* 0x0000000007077211 */ /* 0x000fe400078e40ff */
[----:B------:R-:W-:Y:S02]  /*00a0*/  SGXT R0, R6, 0x1 ;  /* 0x000000010600781a */ /* 0x000fe40000000200 */
[C---:B------:R-:W-:Y:S01]  /*00b0*/  ISETP.GE.AND P0, PT, R7.reuse, 0x100, PT ;  /* 0x000001000700780c */ /* 0x040fe20003f06270 */
[----:B--2---:R-:W-:Y:S01]  /*00c0*/  IMAD.WIDE R2, R7, 0x4, R2 ;  /* 0x0000000407027825 */ /* 0x004fe200078e0202 */
[----:B------:R-:W-:-:S04]  /*00d0*/  LEA.HI R0, R0, R7, RZ, 0x2 ;  /* 0x0000000700007211 */ /* 0x000fc800078f10ff */
[----:B------:R-:W-:-:S05]  /*00e0*/  LOP3.LUT R0, R0, 0xfffffffc, RZ, 0xc0, !PT ;  /* 0xfffffffc00007812 */ /* 0x000fca00078ec0ff */
[----:B------:R-:W-:Y:S01]  /*00f0*/  IMAD.IADD R9, R7, 0x1, -R0 ;  /* 0x0000000107097824 */ /* 0x000fe200078e0a00 */
[----:B------:R-:W-:-:S03]  /*0100*/  CS2R R6, SRZ ;  /* 0x0000000000067805 */ /* 0x000fc6000001ff00 */
[----:B----4-:R-:W-:Y:S01]  /*0110*/  IMAD.WIDE R4, R9, 0x4, R4 ;  /* 0x0000000409047825 */ /* 0x010fe200078e0204 */
[----:B------:R-:W-:Y:S02]  /*0120*/  CS2R R8, SRZ ;  /* 0x0000000000087805 */ /* 0x000fe4000001ff00 */
[----:B------:R-:W2:Y:S04]  /*0130*/  @!P0 LDG.E.64 R6, desc[UR4][R2.64] ;  /* 0x0000000402068981 */ /* 0x000ea8000c1e1b00 */
[----:B------:R-:W2:Y:S02]  /*0140*/  @!P0 LDG.E.EL.64 R8, desc[UR4][R4.64] ;  /* 0x0000000404088981 */ /* 0x000ea4000c2e1b00 */
[----:B--2---:R-:W-:Y:S01]  /*0150*/  FADD R6, R8, R6 ;  /* 0x0000000608067221 */ /* 0x004fe20000000000 */
[----:B------:R-:W-:Y:S01]  /*0160*/  FADD R7, R9, R7 ;  /* 0x0000000709077221 */ /* 0x000fe20000000000 */
[----:B------:R-:W-:Y:S06]  /*0170*/  @P0 EXIT ;  /* 0x000000000000094d */ /* 0x000fec0003800000 */
[----:B------:R-:W-:Y:S01]  /*0180*/  FMUL R6, R6, 0.70710676908493041992 ;  /* 0x3f3504f306067820 */ /* 0x000fe20000400000 */
[----:B------:R-:W-:-:S05]  /*0190*/  FMUL R7, R7, 0.70710676908493041992 ;  /* 0x3f3504f307077820 */ /* 0x000fca0000400000 */
[----:B------:R-:W-:Y:S01]  /*01a0*/  STG.E.64 desc[UR4][R2.64], R6 ;  /* 0x0000000602007986 */ /* 0x000fe2000c101b04 */
[----:B------:R-:W-:Y:S05]  /*01b0*/  EXIT ;  /* 0x000000000000794d */ /* 0x000fea0003800000 */
.L_x_0:
[----:B------:R-:W-:-:S00]  /*01c0*/  BRA `(.L_x_0) ;  /* 0xfffffffc00fc7947 */ /* 0x000fc0000383ffff */
[----:B------:R-:W-:-:S00]  /*01d0*/  NOP ;  /* 0x0000000000007918 */ /* 0x000fc00000000000 */
        /* <DEDUP_REMOVED lines=10> */
.L_x_1:


//--------------------- .nv.constant0.triton_poi_fused_mul_2 --------------------------
	.section	.nv.constant0.triton_poi_fused_mul_2,"a",@progbits
	.sectionflags	@""
	.align	4
.nv.constant0.triton_poi_fused_mul_2:
	.zero		548
